//
// Generated by NVIDIA NVVM Compiler
//
// Compiler Build ID: CL-36424714
// Cuda compilation tools, release 13.0, V13.0.88
// Based on NVVM 20.0.0
//

.version 9.0
.target sm_100
.address_size 64

	// .globl	_Z22incrementArrayOnDevicePiS_S_S_i

.visible .entry _Z22incrementArrayOnDevicePiS_S_S_i(
	.param .u64 .ptr .align 1 _Z22incrementArrayOnDevicePiS_S_S_i_param_0,
	.param .u64 .ptr .align 1 _Z22incrementArrayOnDevicePiS_S_S_i_param_1,
	.param .u64 .ptr .align 1 _Z22incrementArrayOnDevicePiS_S_S_i_param_2,
	.param .u64 .ptr .align 1 _Z22incrementArrayOnDevicePiS_S_S_i_param_3,
	.param .u32 _Z22incrementArrayOnDevicePiS_S_S_i_param_4
)
{
	.reg .pred 	%p<2>;
	.reg .b32 	%r<13>;
	.reg .b64 	%rd<17>;

	ld.param.u64 	%rd5, [_Z22incrementArrayOnDevicePiS_S_S_i_param_0];
	ld.param.u64 	%rd6, [_Z22incrementArrayOnDevicePiS_S_S_i_param_1];
	ld.param.u64 	%rd3, [_Z22incrementArrayOnDevicePiS_S_S_i_param_2];
	ld.param.u64 	%rd4, [_Z22incrementArrayOnDevicePiS_S_S_i_param_3];
	cvta.to.global.u64 	%rd1, %rd5;
	cvta.to.global.u64 	%rd2, %rd6;
	mov.u32 	%r2, %ctaid.x;
	mov.u32 	%r3, %ntid.x;
	mov.u32 	%r4, %tid.x;
	mad.lo.s32 	%r1, %r2, %r3, %r4;
	shr.s32 	%r5, %r1, 31;
	shr.u32 	%r6, %r5, 27;
	add.s32 	%r7, %r1, %r6;
	shr.u32 	%r8, %r7, 5;
	and.b32  	%r9, %r8, 1;
	setp.eq.b32 	%p1, %r9, 1;
	@%p1 bra 	$L__BB0_2;
	mul.wide.s32 	%rd14, %r1, 4;
	add.s64 	%rd15, %rd1, %rd14;
	mov.b32 	%r12, 1;
	st.global.u32 	[%rd15], %r12;
	add.s64 	%rd16, %rd2, %rd14;
	st.global.u32 	[%rd16], %r12;
	bra.uni 	$L__BB0_3;
$L__BB0_2:
	cvta.to.global.u64 	%rd7, %rd3;
	cvta.to.global.u64 	%rd8, %rd4;
	mul.wide.s32 	%rd9, %r1, 4;
	add.s64 	%rd10, %rd2, %rd9;
	ld.global.u32 	%r10, [%rd10+-128];
	add.s64 	%rd11, %rd1, %rd9;
	ld.global.u32 	%r11, [%rd11+-128];
	add.s64 	%rd12, %rd7, %rd9;
	st.global.u32 	[%rd12], %r11;
	add.s64 	%rd13, %rd8, %rd9;
	st.global.u32 	[%rd13], %r10;
$L__BB0_3:
	ret;

}


// ===== COMPILED SASS (sm_100) =====

	.target	sm_100

	.elftype	@"ET_EXEC"


//--------------------- .note.nv.tkinfo           --------------------------
	.section	.note.nv.tkinfo,"",@"SHT_NOTE"
	.sectionflags	@"SHF_NOTE_NV_TKINFO"
	.tkinfo
        /*0018*/ 	.word	0x00000002
        /*0030*/ 	.string	""
        /*0030*/ 	.string	"ptxas"
        /*0030*/ 	.string	"Cuda compilation tools, release 13.0, V13.0.88"
        /*0030*/ 	.string	"Build cuda_13.0.r13.0/compiler.36424714_0"
        /*0030*/ 	.string	"-arch sm_100 -m 64 "



//--------------------- .note.nv.cuinfo           --------------------------
	.section	.note.nv.cuinfo,"",@"SHT_NOTE"
	.sectionflags	@"SHF_NOTE_NV_CUINFO"
        /*0018*/ 	.short	0x0002
        /*001a*/ 	.short	0x0064
        /*001c*/ 	.short	0x0082
	.zero		2


//--------------------- .nv.info                  --------------------------
	.section	.nv.info,"",@"SHT_CUDA_INFO"
	.align	4


	//----- nvinfo : EIATTR_REGCOUNT
	.align		4
        /*0000*/ 	.byte	0x04, 0x2f
        /*0002*/ 	.short	(.L_1 - .L_0)
	.align		4
.L_0:
        /*0004*/ 	.word	index@(_Z22incrementArrayOnDevicePiS_S_S_i)
        /*0008*/ 	.word	0x0000000c


	//----- nvinfo : EIATTR_FRAME_SIZE
	.align		4
.L_1:
        /*000c*/ 	.byte	0x04, 0x11
        /*000e*/ 	.short	(.L_3 - .L_2)
	.align		4
.L_2:
        /*0010*/ 	.word	index@(_Z22incrementArrayOnDevicePiS_S_S_i)
        /*0014*/ 	.word	0x00000000


	//----- nvinfo : EIATTR_MIN_STACK_SIZE
	.align		4
.L_3:
        /*0018*/ 	.byte	0x04, 0x12
        /*001a*/ 	.short	(.L_5 - .L_4)
	.align		4
.L_4:
        /*001c*/ 	.word	index@(_Z22incrementArrayOnDevicePiS_S_S_i)
        /*0020*/ 	.word	0x00000000
.L_5:


//--------------------- .nv.compat                --------------------------
	.section	.nv.compat,"",@"SHT_CUDA_COMPAT_INFO"
	.align	4
        /*0000*/ 	.byte	0x02, 0x09, 0x00, 0x00, 0x02, 0x02, 0x01, 0x00, 0x02, 0x05, 0x05, 0x00, 0x03, 0x07, 0x01, 0x01
        /*0010*/ 	.byte	0x02, 0x03, 0x00, 0x00, 0x02, 0x06, 0x01, 0x00, 0x04, 0x0b, 0x08, 0x00, 0x09, 0x00, 0x00, 0x00
        /*0020*/ 	.byte	0x00, 0x00, 0x00, 0x00


//--------------------- .nv.info._Z22incrementArrayOnDevicePiS_S_S_i --------------------------
	.section	.nv.info._Z22incrementArrayOnDevicePiS_S_S_i,"",@"SHT_CUDA_INFO"
	.sectionflags	@""
	.align	4


	//----- nvinfo : EIATTR_CUDA_API_VERSION
	.align		4
        /*0000*/ 	.byte	0x04, 0x37
        /*0002*/ 	.short	(.L_7 - .L_6)
.L_6:
        /*0004*/ 	.word	0x00000082


	//----- nvinfo : EIATTR_KPARAM_INFO
	.align		4
.L_7:
        /*0008*/ 	.byte	0x04, 0x17
        /*000a*/ 	.short	(.L_9 - .L_8)
.L_8:
        /*000c*/ 	.word	0x00000000
        /*0010*/ 	.short	0x0004
        /*0012*/ 	.short	0x0020
        /*0014*/ 	.byte	0x00, 0xf0, 0x11, 0x00


	//----- nvinfo : EIATTR_KPARAM_INFO
	.align		4
.L_9:
        /*0018*/ 	.byte	0x04, 0x17
        /*001a*/ 	.short	(.L_11 - .L_10)
.L_10:
        /*001c*/ 	.word	0x00000000
        /*0020*/ 	.short	0x0003
        /*0022*/ 	.short	0x0018
        /*0024*/ 	.byte	0x00, 0xf5, 0x21, 0x00


	//----- nvinfo : EIATTR_KPARAM_INFO
	.align		4
.L_11:
        /*0028*/ 	.byte	0x04, 0x17
        /*002a*/ 	.short	(.L_13 - .L_12)
.L_12:
        /*002c*/ 	.word	0x00000000
        /*0030*/ 	.short	0x0002
        /*0032*/ 	.short	0x0010
        /*0034*/ 	.byte	0x00, 0xf5, 0x21, 0x00


	//----- nvinfo : EIATTR_KPARAM_INFO
	.align		4
.L_13:
        /*0038*/ 	.byte	0x04, 0x17
        /*003a*/ 	.short	(.L_15 - .L_14)
.L_14:
        /*003c*/ 	.word	0x00000000
        /*0040*/ 	.short	0x0001
        /*0042*/ 	.short	0x0008
        /*0044*/ 	.byte	0x00, 0xf5, 0x21, 0x00


	//----- nvinfo : EIATTR_KPARAM_INFO
	.align		4
.L_15:
        /*0048*/ 	.byte	0x04, 0x17
        /*004a*/ 	.short	(.L_17 - .L_16)
.L_16:
        /*004c*/ 	.word	0x00000000
        /*0050*/ 	.short	0x0000
        /*0052*/ 	.short	0x0000
        /*0054*/ 	.byte	0x00, 0xf5, 0x21, 0x00


	//----- nvinfo : EIATTR_SPARSE_MMA_MASK
	.align		4
.L_17:
        /*0058*/ 	.byte	0x03, 0x50
        /*005a*/ 	.short	0x0000


	//----- nvinfo : EIATTR_MAXREG_COUNT
	.align		4
        /*005c*/ 	.byte	0x03, 0x1b
        /*005e*/ 	.short	0x00ff


	//----- nvinfo : EIATTR_MERCURY_ISA_VERSION
	.align		4
        /*0060*/ 	.byte	0x03, 0x5f
        /*0062*/ 	.short	0x0101


	//----- nvinfo : EIATTR_VRC_CTA_INIT_COUNT
	.align		4
        /*0064*/ 	.byte	0x02, 0x4a
	.zero		1
	.zero		1


	//----- nvinfo : EIATTR_EXIT_INSTR_OFFSETS
	.align		4
        /*0068*/ 	.byte	0x04, 0x1c
        /*006a*/ 	.short	(.L_19 - .L_18)


	//   ....[0]....
.L_18:
        /*006c*/ 	.word	0x00000120


	//   ....[1]....
        /*0070*/ 	.word	0x000001f0


	//----- nvinfo : EIATTR_CBANK_PARAM_SIZE
	.align		4
.L_19:
        /*0074*/ 	.byte	0x03, 0x19
        /*0076*/ 	.short	0x0024


	//----- nvinfo : EIATTR_PARAM_CBANK
	.align		4
        /*0078*/ 	.byte	0x04, 0x0a
        /*007a*/ 	.short	(.L_21 - .L_20)
	.align		4
.L_20:
        /*007c*/ 	.word	index@(.nv.constant0._Z22incrementArrayOnDevicePiS_S_S_i)
        /*0080*/ 	.short	0x0380
        /*0082*/ 	.short	0x0024


	//----- nvinfo : EIATTR_SW_WAR
	.align		4
.L_21:
        /*0084*/ 	.byte	0x04, 0x36
        /*0086*/ 	.short	(.L_23 - .L_22)
.L_22:
        /*0088*/ 	.word	0x00000008
.L_23:


//--------------------- .nv.callgraph             --------------------------
	.section	.nv.callgraph,"",@"SHT_CUDA_CALLGRAPH"
	.align	4
	.sectionentsize	8
	.align		4
        /*0000*/ 	.word	0x00000000
	.align		4
        /*0004*/ 	.word	0xffffffff
	.align		4
        /*0008*/ 	.word	0x00000000
	.align		4
        /*000c*/ 	.word	0xfffffffe
	.align		4
        /*0010*/ 	.word	0x00000000
	.align		4
        /*0014*/ 	.word	0xfffffffd
	.align		4
        /*0018*/ 	.word	0x00000000
	.align		4
        /*001c*/ 	.word	0xfffffffc


//--------------------- .text._Z22incrementArrayOnDevicePiS_S_S_i --------------------------
	.section	.text._Z22incrementArrayOnDevicePiS_S_S_i,"ax",@progbits
	.align	128
        .global         _Z22incrementArrayOnDevicePiS_S_S_i
        .type           _Z22incrementArrayOnDevicePiS_S_S_i,@function
        .size           _Z22incrementArrayOnDevicePiS_S_S_i,(.L_x_1 - _Z22incrementArrayOnDevicePiS_S_S_i)
        .other          _Z22incrementArrayOnDevicePiS_S_S_i,@"STO_CUDA_ENTRY STV_DEFAULT"
_Z22incrementArrayOnDevicePiS_S_S_i:
.text._Z22incrementArrayOnDevicePiS_S_S_i:
[----:B------:R-:W-:Y:S01]  /*0000*/  LDC R1, c[0x0][0x37c] ;  /* 0x0000df00ff017b82 */ /* 0x000fe20000000800 */
[----:B------:R-:W0:Y:S07]  /*0010*/  S2R R3, SR_TID.X ;  /* 0x0000000000037919 */ /* 0x000e2e0000002100 */
[----:B------:R-:W0:Y:S08]  /*0020*/  S2UR UR4, SR_CTAID.X ;  /* 0x00000000000479c3 */ /* 0x000e300000002500 */
[----:B------:R-:W0:Y:S08]  /*0030*/  LDC R0, c[0x0][0x360] ;  /* 0x0000d800ff007b82 */ /* 0x000e300000000800 */
[----:B------:R-:W1:Y:S01]  /*0040*/  LDC.64 R4, c[0x0][0x388] ;  /* 0x0000e200ff047b82 */ /* 0x000e620000000a00 */
[----:B0-----:R-:W-:Y:S01]  /*0050*/  IMAD R0, R0, UR4, R3 ;  /* 0x0000000400007c24 */ /* 0x001fe2000f8e0203 */
[----:B------:R-:W0:Y:S04]  /*0060*/  LDCU.64 UR4, c[0x0][0x358] ;  /* 0x00006b00ff0477ac */ /* 0x000e280008000a00 */
[----:B------:R-:W-:-:S04]  /*0070*/  SHF.R.S32.HI R3, RZ, 0x1f, R0 ;  /* 0x0000001fff037819 */ /* 0x000fc80000011400 */
[----:B------:R-:W-:Y:S02]  /*0080*/  LEA.HI R6, R3, R0, RZ, 0x5 ;  /* 0x0000000003067211 */ /* 0x000fe400078f28ff */
[----:B------:R-:W2:Y:S02]  /*0090*/  LDC.64 R2, c[0x0][0x380] ;  /* 0x0000e000ff027b82 */ /* 0x000ea40000000a00 */
[----:B------:R-:W-:-:S04]  /*00a0*/  SHF.R.U32.HI R6, RZ, 0x5, R6 ;  /* 0x00000005ff067819 */ /* 0x000fc80000011606 */
[----:B------:R-:W-:-:S04]  /*00b0*/  LOP3.LUT R6, R6, 0x1, RZ, 0xc0, !PT ;  /* 0x0000000106067812 */ /* 0x000fc800078ec0ff */
[----:B------:R-:W-:-:S13]  /*00c0*/  ISETP.NE.U32.AND P0, PT, R6, 0x1, PT ;  /* 0x000000010600780c */ /* 0x000fda0003f05070 */
[----:B------:R-:W-:Y:S01]  /*00d0*/  @P0 MOV R7, 0x1 ;  /* 0x0000000100070802 */ /* 0x000fe20000000f00 */
[----:B--2---:R-:W-:-:S04]  /*00e0*/  @P0 IMAD.WIDE R2, R0, 0x4, R2 ;  /* 0x0000000400020825 */ /* 0x004fc800078e0202 */
[----:B-1----:R-:W-:Y:S01]  /*00f0*/  @P0 IMAD.WIDE R4, R0, 0x4, R4 ;  /* 0x0000000400040825 */ /* 0x002fe200078e0204 */
[----:B0-----:R0:W-:Y:S04]  /*0100*/  @P0 STG.E desc[UR4][R2.64], R7 ;  /* 0x0000000702000986 */ /* 0x0011e8000c101904 */
[----:B------:R0:W-:Y:S01]  /*0110*/  @P0 STG.E desc[UR4][R4.64], R7 ;  /* 0x0000000704000986 */ /* 0x0001e2000c101904 */
[----:B------:R-:W-:Y:S05]  /*0120*/  @P0 EXIT ;  /* 0x000000000000094d */ /* 0x000fea0003800000 */
[----:B0-----:R-:W0:Y:S08]  /*0130*/  LDC.64 R4, c[0x0][0x380] ;  /* 0x0000e000ff047b82 */ /* 0x001e300000000a00 */
[----:B------:R-:W1:Y:S01]  /*0140*/  LDC.64 R2, c[0x0][0x388] ;  /* 0x0000e200ff027b82 */ /* 0x000e620000000a00 */
[----:B0-----:R-:W-:-:S07]  /*0150*/  IMAD.WIDE R8, R0, 0x4, R4 ;  /* 0x0000000400087825 */ /* 0x001fce00078e0204 */
[----:B------:R-:W0:Y:S01]  /*0160*/  LDC.64 R4, c[0x0][0x398] ;  /* 0x0000e600ff047b82 */ /* 0x000e220000000a00 */
[----:B------:R-:W2:Y:S01]  /*0170*/  LDG.E R9, desc[UR4][R8.64+-0x80] ;  /* 0xffff800408097981 */ /* 0x000ea2000c1e1900 */
[----:B-1----:R-:W-:-:S06]  /*0180*/  IMAD.WIDE R6, R0, 0x4, R2 ;  /* 0x0000000400067825 */ /* 0x002fcc00078e0202 */
[----:B------:R-:W1:Y:S01]  /*0190*/  LDC.64 R2, c[0x0][0x390] ;  /* 0x0000e400ff027b82 */ /* 0x000e620000000a00 */
[----:B------:R-:W3:Y:S01]  /*01a0*/  LDG.E R7, desc[UR4][R6.64+-0x80] ;  /* 0xffff800406077981 */ /* 0x000ee2000c1e1900 */
[----:B0-----:R-:W-:-:S04]  /*01b0*/  IMAD.WIDE R4, R0, 0x4, R4 ;  /* 0x0000000400047825 */ /* 0x001fc800078e0204 */
[----:B-1----:R-:W-:-:S05]  /*01c0*/  IMAD.WIDE R2, R0, 0x4, R2 ;  /* 0x0000000400027825 */ /* 0x002fca00078e0202 */
[----:B--2---:R-:W-:Y:S04]  /*01d0*/  STG.E desc[UR4][R2.64], R9 ;  /* 0x0000000902007986 */ /* 0x004fe8000c101904 */
[----:B---3--:R-:W-:Y:S01]  /*01e0*/  STG.E desc[UR4][R4.64], R7 ;  /* 0x0000000704007986 */ /* 0x008fe2000c101904 */
[----:B------:R-:W-:Y:S05]  /*01f0*/  EXIT ;  /* 0x000000000000794d */ /* 0x000fea0003800000 */
.L_x_0:
[----:B------:R-:W-:-:S00]  /*0200*/  BRA `(.L_x_0) ;  /* 0xfffffffc00fc7947 */ /* 0x000fc0000383ffff */
[----:B------:R-:W-:-:S00]  /*0210*/  NOP ;  /* 0x0000000000007918 */ /* 0x000fc00000000000 */
        /* <DEDUP_REMOVED lines=14> */
.L_x_1:


//--------------------- .nv.shared.reserved.0     --------------------------
	.section	.nv.shared.reserved.0,"aw",@nobits
	.weak		__nv_reservedSMEM_offset_0_alias
	.size		__nv_reservedSMEM_offset_0_alias, 0, 64
	.other		__nv_reservedSMEM_offset_0_alias,@"STO_CUDA_RESERVED_SHARED STV_DEFAULT"
__nv_reservedSMEM_offset_0_alias:
	.zero		0
	.zero		64


//--------------------- .nv.constant0._Z22incrementArrayOnDevicePiS_S_S_i --------------------------
	.section	.nv.constant0._Z22incrementArrayOnDevicePiS_S_S_i,"a",@progbits
	.sectionflags	@""
	.align	4
.nv.constant0._Z22incrementArrayOnDevicePiS_S_S_i:
	.zero		932


//--------------------- SYMBOLS --------------------------

	.type		.nv.reservedSmem.offset0,@object
	.size		.nv.reservedSmem.offset0,0x4
